	.headerflags	@"EF_CUDA_TEXMODE_UNIFIED EF_CUDA_64BIT_ADDRESS EF_CUDA_ACCELERATORS EF_CUDA_SM90 EF_CUDA_VIRTUAL_SM(EF_CUDA_SM90)"
	.elftype	@"ET_EXEC"


//--------------------- .nv.info                  --------------------------
	.section	.nv.info,"",@"SHT_CUDA_INFO"
	.align	4


	//----- nvinfo : EIATTR_REGCOUNT
	.align		4
        /*0000*/ 	.byte	0x04, 0x2f
        /*0002*/ 	.short	(.L_1 - .L_0)
	.align		4
.L_0:
        /*0004*/ 	.word	index@(triton_poi_fused_relu_threshold_backward_1)
        /*0008*/ 	.word	0x0000000e


	//----- nvinfo : EIATTR_MIN_STACK_SIZE
	.align		4
.L_1:
        /*000c*/ 	.byte	0x04, 0x12
        /*000e*/ 	.short	(.L_3 - .L_2)
	.align		4
.L_2:
        /*0010*/ 	.word	index@(triton_poi_fused_relu_threshold_backward_1)
        /*0014*/ 	.word	0x00000000


	//----- nvinfo : EIATTR_FRAME_SIZE
	.align		4
.L_3:
        /*0018*/ 	.byte	0x04, 0x11
        /*001a*/ 	.short	(.L_5 - .L_4)
	.align		4
.L_4:
        /*001c*/ 	.word	index@(triton_poi_fused_relu_threshold_backward_1)
        /*0020*/ 	.word	0x00000000


	//----- nvinfo : EIATTR_MIN_STACK_SIZE
	.align		4
.L_5:
        /*0024*/ 	.byte	0x04, 0x12
        /*0026*/ 	.short	(.L_7 - .L_6)
	.align		4
.L_6:
        /*0028*/ 	.word	index@(triton_poi_fused_relu_threshold_backward_1)
        /*002c*/ 	.word	0x00000000
.L_7:


//--------------------- .nv.info.triton_poi_fused_relu_threshold_backward_1 --------------------------
	.section	.nv.info.triton_poi_fused_relu_threshold_backward_1,"",@"SHT_CUDA_INFO"
	.sectionflags	@""
	.align	4


	//----- nvinfo : EIATTR_CUDA_API_VERSION
	.align		4
        /*0000*/ 	.byte	0x04, 0x37
        /*0002*/ 	.short	(.L_9 - .L_8)
.L_8:
        /*0004*/ 	.word	0x0000007c


	//----- nvinfo : EIATTR_KPARAM_INFO
	.align		4
.L_9:
        /*0008*/ 	.byte	0x04, 0x17
        /*000a*/ 	.short	(.L_11 - .L_10)
.L_10:
        /*000c*/ 	.word	0x00000000
        /*0010*/ 	.short	0x0004
        /*0012*/ 	.short	0x0020
        /*0014*/ 	.byte	0x00, 0xf0, 0x11, 0x00


	//----- nvinfo : EIATTR_KPARAM_INFO
	.align		4
.L_11:
        /*0018*/ 	.byte	0x04, 0x17
        /*001a*/ 	.short	(.L_13 - .L_12)
.L_12:
        /*001c*/ 	.word	0x00000000
        /*0020*/ 	.short	0x0003
        /*0022*/ 	.short	0x0018
        /*0024*/ 	.byte	0x00, 0xf4, 0x21, 0x00


	//----- nvinfo : EIATTR_KPARAM_INFO
	.align		4
.L_13:
        /*0028*/ 	.byte	0x04, 0x17
        /*002a*/ 	.short	(.L_15 - .L_14)
.L_14:
        /*002c*/ 	.word	0x00000000
        /*0030*/ 	.short	0x0002
        /*0032*/ 	.short	0x0010
        /*0034*/ 	.byte	0x00, 0xf4, 0x21, 0x00


	//----- nvinfo : EIATTR_KPARAM_INFO
	.align		4
.L_15:
        /*0038*/ 	.byte	0x04, 0x17
        /*003a*/ 	.short	(.L_17 - .L_16)
.L_16:
        /*003c*/ 	.word	0x00000000
        /*0040*/ 	.short	0x0001
        /*0042*/ 	.short	0x0008
        /*0044*/ 	.byte	0x00, 0xf4, 0x21, 0x00


	//----- nvinfo : EIATTR_KPARAM_INFO
	.align		4
.L_17:
        /*0048*/ 	.byte	0x04, 0x17
        /*004a*/ 	.short	(.L_19 - .L_18)
.L_18:
        /*004c*/ 	.word	0x00000000
        /*0050*/ 	.short	0x0000
        /*0052*/ 	.short	0x0000
        /*0054*/ 	.byte	0x00, 0xf4, 0x21, 0x00


	//----- nvinfo : EIATTR_SPARSE_MMA_MASK
	.align		4
.L_19:
        /*0058*/ 	.byte	0x03, 0x50
        /*005a*/ 	.short	0x0000


	//----- nvinfo : EIATTR_MAXREG_COUNT
	.align		4
        /*005c*/ 	.byte	0x03, 0x1b
        /*005e*/ 	.short	0x00ff


	//----- nvinfo : EIATTR_EXIT_INSTR_OFFSETS
	.align		4
        /*0060*/ 	.byte	0x04, 0x1c
        /*0062*/ 	.short	(.L_21 - .L_20)


	//   ....[0]....
.L_20:
        /*0064*/ 	.word	0x00000260


	//   ....[1]....
        /*0068*/ 	.word	0x00000280


	//----- nvinfo : EIATTR_REQNTID
	.align		4
.L_21:
        /*006c*/ 	.byte	0x04, 0x10
        /*006e*/ 	.short	(.L_23 - .L_22)
.L_22:
        /*0070*/ 	.word	0x00000080
        /*0074*/ 	.word	0x00000001
        /*0078*/ 	.word	0x00000001


	//----- nvinfo : EIATTR_CBANK_PARAM_SIZE
	.align		4
.L_23:
        /*007c*/ 	.byte	0x03, 0x19
        /*007e*/ 	.short	0x0024


	//----- nvinfo : EIATTR_PARAM_CBANK
	.align		4
        /*0080*/ 	.byte	0x04, 0x0a
        /*0082*/ 	.short	(.L_25 - .L_24)
	.align		4
.L_24:
        /*0084*/ 	.word	index@(.nv.constant0.triton_poi_fused_relu_threshold_backward_1)
        /*0088*/ 	.short	0x0210
        /*008a*/ 	.short	0x0024


	//----- nvinfo : EIATTR_SW_WAR
	.align		4
.L_25:
        /*008c*/ 	.byte	0x04, 0x36
        /*008e*/ 	.short	(.L_27 - .L_26)
.L_26:
        /*0090*/ 	.word	0x00000008
.L_27:


//--------------------- .nv.callgraph             --------------------------
	.section	.nv.callgraph,"",@"SHT_CUDA_CALLGRAPH"
	.align	4
	.sectionentsize	8
	.align		4
        /*0000*/ 	.word	0x00000000
	.align		4
        /*0004*/ 	.word	0xffffffff
	.align		4
        /*0008*/ 	.word	0x00000000
	.align		4
        /*000c*/ 	.word	0xfffffffe
	.align		4
        /*0010*/ 	.word	0x00000000
	.align		4
        /*0014*/ 	.word	0xfffffffd
	.align		4
        /*0018*/ 	.word	0x00000000
	.align		4
        /*001c*/ 	.word	0xfffffffc


//--------------------- .text.triton_poi_fused_relu_threshold_backward_1 --------------------------
	.section	.text.triton_poi_fused_relu_threshold_backward_1,"ax",@progbits
	.align	128
        .global         triton_poi_fused_relu_threshold_backward_1
        .type           triton_poi_fused_relu_threshold_backward_1,@function
        .size           triton_poi_fused_relu_threshold_backward_1,(.L_x_1 - triton_poi_fused_relu_threshold_backward_1)
        .other          triton_poi_fused_relu_threshold_backward_1,@"STO_CUDA_ENTRY STV_DEFAULT"
triton_poi_fused_relu_threshold_backward_1:
.text.triton_poi_fused_relu_threshold_backward_1:
[----:B------:R-:W0:Y:S02]  /*0000*/  LDC R1, c[0x0][0x28] ;  /* 0x00000a00ff017b82 */ /* 0x000e240000000800 */
[----:B------:R-:W1:Y:S01]  /*0010*/  S2R R0, SR_TID.X ;  /* 0x0000000000007919 */ /* 0x000e620000002100 */
[----:B------:R-:W2:Y:S01]  /*0020*/  LDC.64 R4, c[0x0][0x218] ;  /* 0x00008600ff047b82 */ /* 0x000ea20000000a00 */
[----:B------:R-:W-:Y:S02]  /*0030*/  CS2R R8, SRZ ;  /* 0x0000000000087805 */ /* 0x000fe4000001ff00 */
[----:B------:R-:W-:Y:S01]  /*0040*/  CS2R R10, SRZ ;  /* 0x00000000000a7805 */ /* 0x000fe2000001ff00 */
[----:B------:R-:W3:Y:S01]  /*0050*/  S2R R7, SR_CTAID.X ;  /* 0x0000000000077919 */ /* 0x000ee20000002500 */
[----:B------:R-:W-:Y:S01]  /*0060*/  ULDC.64 UR4, c[0x0][0x208] ;  /* 0x0000820000047ab9 */ /* 0x000fe20000000a00 */
[----:B------:R-:W-:Y:S02]  /*0070*/  ULDC.64 UR6, c[0x0][0x228] ;  /* 0x00008a0000067ab9 */ /* 0x000fe40000000a00 */
[----:B------:R-:W4:Y:S01]  /*0080*/  LDC.64 R2, c[0x0][0x210] ;  /* 0x00008400ff027b82 */ /* 0x000f220000000a00 */
[----:B-1----:R-:W-:Y:S01]  /*0090*/  IMAD.SHL.U32 R0, R0, 0x2, RZ ;  /* 0x0000000200007824 */ /* 0x002fe200078e00ff */
[----:B---3--:R-:W-:-:S04]  /*00a0*/  SHF.R.S32.HI R6, RZ, 0x17, R7 ;  /* 0x00000017ff067819 */ /* 0x008fc80000011407 */
[----:B------:R-:W-:-:S05]  /*00b0*/  LOP3.LUT R0, R0, 0xfe, RZ, 0xc0, !PT ;  /* 0x000000fe00007812 */ /* 0x000fca00078ec0ff */
[----:B------:R-:W-:Y:S01]  /*00c0*/  IMAD R0, R7, 0x100, R0 ;  /* 0x0000010007007824 */ /* 0x000fe200078e0200 */
[----:B------:R-:W-:-:S03]  /*00d0*/  SGXT R7, R6, 0x1 ;  /* 0x000000010607781a */ /* 0x000fc60000000200 */
[C---:B----4-:R-:W-:Y:S01]  /*00e0*/  IMAD.WIDE R2, R0.reuse, 0x4, R2 ;  /* 0x0000000400027825 */ /* 0x050fe200078e0202 */
[----:B------:R-:W-:Y:S02]  /*00f0*/  LEA.HI R7, R7, R0, RZ, 0x2 ;  /* 0x0000000007077211 */ /* 0x000fe400078f10ff */
[----:B------:R-:W-:Y:S02]  /*0100*/  ISETP.GE.AND P0, PT, R0, 0x100, PT ;  /* 0x000001000000780c */ /* 0x000fe40003f06270 */
[----:B------:R-:W-:-:S05]  /*0110*/  LOP3.LUT R7, R7, 0xfffffffc, RZ, 0xc0, !PT ;  /* 0xfffffffc07077812 */ /* 0x000fca00078ec0ff */
[----:B------:R-:W-:-:S04]  /*0120*/  IMAD.IADD R7, R0, 0x1, -R7 ;  /* 0x0000000100077824 */ /* 0x000fc800078e0a07 */
[----:B--2---:R-:W-:Y:S02]  /*0130*/  IMAD.WIDE R4, R7, 0x4, R4 ;  /* 0x0000000407047825 */ /* 0x004fe400078e0204 */
[----:B------:R1:W2:Y:S01]  /*0140*/  @!P0 LDG.E.64 R8, desc[UR4][R2.64] ;  /* 0x0000000402088981 */ /* 0x0002a2000c1e1b00 */
[----:B------:R-:W1:Y:S03]  /*0150*/  LDC.64 R6, c[0x0][0x220] ;  /* 0x00008800ff067b82 */ /* 0x000e660000000a00 */
[----:B------:R-:W2:Y:S01]  /*0160*/  @!P0 LDG.E.EL.64 R10, desc[UR4][R4.64] ;  /* 0x00000004040a8981 */ /* 0x000ea2000c2e1b00 */
[----:B-1----:R-:W-:Y:S01]  /*0170*/  IMAD.WIDE R2, R0, 0x4, R6 ;  /* 0x0000000400027825 */ /* 0x002fe200078e0206 */
[----:B--2---:R-:W-:-:S03]  /*0180*/  FSETP.GEU.AND P2, PT, R8, -R10, PT ;  /* 0x8000000a0800720b */ /* 0x004fc60003f4e000 */
[----:B------:R-:W-:Y:S01]  /*0190*/  FADD R8, R10, R8 ;  /* 0x000000080a087221 */ /* 0x000fe20000000000 */
[----:B------:R-:W-:Y:S01]  /*01a0*/  FADD R10, R11, R9 ;  /* 0x000000090b0a7221 */ /* 0x000fe20000000000 */
[----:B------:R-:W-:-:S03]  /*01b0*/  FSETP.GEU.AND P1, PT, R9, -R11, PT ;  /* 0x8000000b0900720b */ /* 0x000fc60003f2e000 */
[----:B------:R-:W-:Y:S02]  /*01c0*/  FSEL R8, R8, RZ, P2 ;  /* 0x000000ff08087208 */ /* 0x000fe40001000000 */
[----:B------:R-:W-:Y:S02]  /*01d0*/  FSEL R9, R10, RZ, P1 ;  /* 0x000000ff0a097208 */ /* 0x000fe40000800000 */
[----:B------:R-:W-:Y:S02]  /*01e0*/  FSETP.GTU.AND P3, PT, R8, RZ, PT ;  /* 0x000000ff0800720b */ /* 0x000fe40003f6c000 */
[----:B------:R-:W-:Y:S01]  /*01f0*/  FSETP.GTU.AND P2, PT, R9, RZ, PT ;  /* 0x000000ff0900720b */ /* 0x000fe20003f4c000 */
[----:B------:R1:W-:Y:S01]  /*0200*/  @!P0 STG.E.64 desc[UR4][R2.64], R8 ;  /* 0x0000000802008986 */ /* 0x0003e2000c101b04 */
[----:B------:R-:W-:Y:S02]  /*0210*/  IADD3 R4, P1, R0, UR6, RZ ;  /* 0x0000000600047c10 */ /* 0x000fe4000ff3e0ff */
[----:B------:R-:W-:-:S02]  /*0220*/  SEL R6, RZ, 0x1, P3 ;  /* 0x00000001ff067807 */ /* 0x000fc40001800000 */
[----:B------:R-:W-:Y:S02]  /*0230*/  SEL R7, RZ, 0x100, P2 ;  /* 0x00000100ff077807 */ /* 0x000fe40001000000 */
[----:B------:R-:W-:-:S03]  /*0240*/  LEA.HI.X.SX32 R5, R0, UR7, 0x1, P1 ;  /* 0x0000000700057c11 */ /* 0x000fc600088f0eff */
[----:B------:R-:W-:Y:S01]  /*0250*/  IMAD.IADD R7, R6, 0x1, R7 ;  /* 0x0000000106077824 */ /* 0x000fe200078e0207 */
[----:B------:R-:W-:Y:S06]  /*0260*/  @P0 EXIT ;  /* 0x000000000000094d */ /* 0x000fec0003800000 */
[----:B------:R-:W-:Y:S01]  /*0270*/  STG.E.U16 desc[UR4][R4.64], R7 ;  /* 0x0000000704007986 */ /* 0x000fe2000c101504 */
[----:B------:R-:W-:Y:S05]  /*0280*/  EXIT ;  /* 0x000000000000794d */ /* 0x000fea0003800000 */
.L_x_0:
[----:B------:R-:W-:-:S00]  /*0290*/  BRA `(.L_x_0) ;  /* 0xfffffffc00fc7947 */ /* 0x000fc0000383ffff */
[----:B------:R-:W-:-:S00]  /*02a0*/  NOP ;  /* 0x0000000000007918 */ /* 0x000fc00000000000 */
        /* <DEDUP_REMOVED lines=13> */
.L_x_1:


//--------------------- .nv.constant0.triton_poi_fused_relu_threshold_backward_1 --------------------------
	.section	.nv.constant0.triton_poi_fused_relu_threshold_backward_1,"a",@progbits
	.sectionflags	@""
	.align	4
.nv.constant0.triton_poi_fused_relu_threshold_backward_1:
	.zero		564
